//
// Generated by NVIDIA NVVM Compiler
//
// Compiler Build ID: CL-36424714
// Cuda compilation tools, release 13.0, V13.0.88
// Based on NVVM 20.0.0
//

.version 9.0
.target sm_100
.address_size 64

	// .globl	_Z19get_approx_matchingv
.extern .func  (.param .b32 func_retval0) vprintf
(
	.param .b64 vprintf_param_0,
	.param .b64 vprintf_param_1
)
;
.global .align 4 .u32 frontier_size = 5;
.global .align 4 .b8 d_degree[20];
.global .align 4 .b8 d_flat_adj_list[24];
.global .align 4 .b8 d_list_ptr[24];
.global .align 4 .b8 d_matched_vertices[20];
.global .align 4 .b8 d_visited[20];
.global .align 4 .b8 d_matched_with[20];
.global .align 1 .b8 $str[41] = {80, 97, 105, 114, 105, 110, 103, 32, 37, 100, 32, 119, 105, 116, 104, 32, 37, 100, 32, 32, 119, 104, 105, 99, 104, 32, 105, 115, 32, 105, 110, 100, 101, 120, 32, 37, 100, 32, 32, 10};

.visible .entry _Z19get_approx_matchingv()
{
	.local .align 8 .b8 	__local_depot0[16];
	.reg .b64 	%SP;
	.reg .b64 	%SPL;
	.reg .pred 	%p<5>;
	.reg .b32 	%r<16>;
	.reg .b64 	%rd<22>;

	mov.u64 	%SPL, __local_depot0;
	cvta.local.u64 	%SP, %SPL;
	mov.u32 	%r7, %ctaid.x;
	shl.b32 	%r8, %r7, 10;
	mov.u32 	%r9, %tid.x;
	or.b32  	%r1, %r8, %r9;
	setp.gt.s32 	%p1, %r1, 1;
	@%p1 bra 	$L__BB0_6;
	mul.wide.s32 	%rd1, %r1, 4;
	mov.u64 	%rd2, d_list_ptr;
	add.s64 	%rd3, %rd2, %rd1;
	ld.global.u32 	%r15, [%rd3+4];
	ld.global.u32 	%r3, [%rd3+8];
	setp.ge.u32 	%p2, %r15, %r3;
	@%p2 bra 	$L__BB0_6;
	mov.u64 	%rd5, d_flat_adj_list;
	mov.u64 	%rd8, d_visited;
$L__BB0_3:
	mul.wide.s32 	%rd4, %r15, 4;
	add.s64 	%rd6, %rd5, %rd4;
	ld.global.u32 	%r5, [%rd6];
	mul.wide.s32 	%rd7, %r5, 4;
	add.s64 	%rd9, %rd8, %rd7;
	atom.global.exch.b32 	%r10, [%rd9], 1;
	setp.ne.s32 	%p3, %r10, 0;
	@%p3 bra 	$L__BB0_5;
	add.u64 	%rd10, %SP, 0;
	add.u64 	%rd11, %SPL, 0;
	add.s32 	%r11, %r1, 1;
	st.local.v2.u32 	[%rd11], {%r11, %r5};
	st.local.u32 	[%rd11+8], %r15;
	mov.u64 	%rd12, $str;
	cvta.global.u64 	%rd13, %rd12;
	{ // callseq 0, 0
	.param .b64 param0;
	st.param.b64 	[param0], %rd13;
	.param .b64 param1;
	st.param.b64 	[param1], %rd10;
	.param .b32 retval0;
	call.uni (retval0), 
	vprintf, 
	(
	param0, 
	param1
	);
	ld.param.b32 	%r12, [retval0];
	} // callseq 0
	mov.u64 	%rd15, d_matched_vertices;
	add.s64 	%rd16, %rd15, %rd1;
	mov.b32 	%r14, 1;
	st.global.u32 	[%rd16+4], %r14;
	add.s64 	%rd18, %rd15, %rd7;
	st.global.u32 	[%rd18], %r14;
	mov.u64 	%rd19, d_matched_with;
	add.s64 	%rd20, %rd19, %rd1;
	st.global.u32 	[%rd20+4], %r5;
	add.s64 	%rd21, %rd19, %rd7;
	st.global.u32 	[%rd21], %r11;
	bra.uni 	$L__BB0_6;
$L__BB0_5:
	add.s32 	%r15, %r15, 1;
	setp.lt.u32 	%p4, %r15, %r3;
	@%p4 bra 	$L__BB0_3;
$L__BB0_6:
	ret;

}


// ===== COMPILED SASS (sm_100) =====

	.target	sm_100

	.elftype	@"ET_EXEC"


//--------------------- .note.nv.tkinfo           --------------------------
	.section	.note.nv.tkinfo,"",@"SHT_NOTE"
	.sectionflags	@"SHF_NOTE_NV_TKINFO"
	.tkinfo
        /*0018*/ 	.word	0x00000002
        /*0030*/ 	.string	""
        /*0030*/ 	.string	"ptxas"
        /*0030*/ 	.string	"Cuda compilation tools, release 13.0, V13.0.88"
        /*0030*/ 	.string	"Build cuda_13.0.r13.0/compiler.36424714_0"
        /*0030*/ 	.string	"-arch sm_100 -m 64 "



//--------------------- .note.nv.cuinfo           --------------------------
	.section	.note.nv.cuinfo,"",@"SHT_NOTE"
	.sectionflags	@"SHF_NOTE_NV_CUINFO"
        /*0018*/ 	.short	0x0002
        /*001a*/ 	.short	0x0064
        /*001c*/ 	.short	0x0082
	.zero		2


//--------------------- .nv.info                  --------------------------
	.section	.nv.info,"",@"SHT_CUDA_INFO"
	.align	4


	//----- nvinfo : EIATTR_REGCOUNT
	.align		4
        /*0000*/ 	.byte	0x04, 0x2f
        /*0002*/ 	.short	(.L_9 - .L_8)
	.align		4
.L_8:
        /*0004*/ 	.word	index@(_Z19get_approx_matchingv)
        /*0008*/ 	.word	0x00000018


	//----- nvinfo : EIATTR_FRAME_SIZE
	.align		4
.L_9:
        /*000c*/ 	.byte	0x04, 0x11
        /*000e*/ 	.short	(.L_11 - .L_10)
	.align		4
.L_10:
        /*0010*/ 	.word	index@(_Z19get_approx_matchingv)
        /*0014*/ 	.word	0x00000010


	//----- nvinfo : EIATTR_MIN_STACK_SIZE
	.align		4
.L_11:
        /*0018*/ 	.byte	0x04, 0x12
        /*001a*/ 	.short	(.L_13 - .L_12)
	.align		4
.L_12:
        /*001c*/ 	.word	index@(_Z19get_approx_matchingv)
        /*0020*/ 	.word	0x00000010
.L_13:


//--------------------- .nv.compat                --------------------------
	.section	.nv.compat,"",@"SHT_CUDA_COMPAT_INFO"
	.align	4
        /*0000*/ 	.byte	0x02, 0x09, 0x00, 0x00, 0x02, 0x02, 0x01, 0x00, 0x02, 0x05, 0x05, 0x00, 0x03, 0x07, 0x01, 0x01
        /*0010*/ 	.byte	0x02, 0x03, 0x00, 0x00, 0x02, 0x06, 0x01, 0x00, 0x04, 0x0b, 0x08, 0x00, 0x09, 0x00, 0x00, 0x00
        /*0020*/ 	.byte	0x00, 0x00, 0x00, 0x00


//--------------------- .nv.info._Z19get_approx_matchingv --------------------------
	.section	.nv.info._Z19get_approx_matchingv,"",@"SHT_CUDA_INFO"
	.sectionflags	@""
	.align	4


	//----- nvinfo : EIATTR_CUDA_API_VERSION
	.align		4
        /*0000*/ 	.byte	0x04, 0x37
        /*0002*/ 	.short	(.L_15 - .L_14)
.L_14:
        /*0004*/ 	.word	0x00000082


	//----- nvinfo : EIATTR_SPARSE_MMA_MASK
	.align		4
.L_15:
        /*0008*/ 	.byte	0x03, 0x50
        /*000a*/ 	.short	0x0000


	//----- nvinfo : EIATTR_MAXREG_COUNT
	.align		4
        /*000c*/ 	.byte	0x03, 0x1b
        /*000e*/ 	.short	0x00ff


	//----- nvinfo : EIATTR_EXTERNS
	.align		4
        /*0010*/ 	.byte	0x04, 0x0f
        /*0012*/ 	.short	(.L_17 - .L_16)


	//   ....[0]....
	.align		4
.L_16:
        /*0014*/ 	.word	index@(vprintf)


	//----- nvinfo : EIATTR_MERCURY_ISA_VERSION
	.align		4
.L_17:
        /*0018*/ 	.byte	0x03, 0x5f
        /*001a*/ 	.short	0x0101


	//----- nvinfo : EIATTR_VRC_CTA_INIT_COUNT
	.align		4
        /*001c*/ 	.byte	0x02, 0x4a
	.zero		1
	.zero		1


	//----- nvinfo : EIATTR_SYSCALL_OFFSETS
	.align		4
        /*0020*/ 	.byte	0x04, 0x46
        /*0022*/ 	.short	(.L_19 - .L_18)


	//   ....[0]....
.L_18:
        /*0024*/ 	.word	0x000002c0


	//----- nvinfo : EIATTR_EXIT_INSTR_OFFSETS
	.align		4
.L_19:
        /*0028*/ 	.byte	0x04, 0x1c
        /*002a*/ 	.short	(.L_21 - .L_20)


	//   ....[0]....
.L_20:
        /*002c*/ 	.word	0x000000b0


	//   ....[1]....
        /*0030*/ 	.word	0x00000120


	//   ....[2]....
        /*0034*/ 	.word	0x00000210


	//   ....[3]....
        /*0038*/ 	.word	0x00000380


	//----- nvinfo : EIATTR_CRS_STACK_SIZE
	.align		4
.L_21:
        /*003c*/ 	.byte	0x04, 0x1e
        /*003e*/ 	.short	(.L_23 - .L_22)
.L_22:
        /*0040*/ 	.word	0x00000000


	//----- nvinfo : EIATTR_SW_WAR
	.align		4
.L_23:
        /*0044*/ 	.byte	0x04, 0x36
        /*0046*/ 	.short	(.L_25 - .L_24)
.L_24:
        /*0048*/ 	.word	0x00000008
.L_25:


//--------------------- .nv.callgraph             --------------------------
	.section	.nv.callgraph,"",@"SHT_CUDA_CALLGRAPH"
	.align	4
	.sectionentsize	8
	.align		4
        /*0000*/ 	.word	0x00000000
	.align		4
        /*0004*/ 	.word	0xffffffff
	.align		4
        /*0008*/ 	.word	index@(_Z19get_approx_matchingv)
	.align		4
        /*000c*/ 	.word	index@(vprintf)
	.align		4
        /*0010*/ 	.word	0x00000000
	.align		4
        /*0014*/ 	.word	0xfffffffe
	.align		4
        /*0018*/ 	.word	0x00000000
	.align		4
        /*001c*/ 	.word	0xfffffffd
	.align		4
        /*0020*/ 	.word	0x00000000
	.align		4
        /*0024*/ 	.word	0xfffffffc


//--------------------- .nv.constant4             --------------------------
	.section	.nv.constant4,"a",@progbits
	.align	8
	.align		8
.nv.constant4:
        /*0000*/ 	.dword	vprintf
	.align		8
        /*0008*/ 	.dword	frontier_size
	.align		8
        /*0010*/ 	.dword	d_degree
	.align		8
        /*0018*/ 	.dword	d_flat_adj_list
	.align		8
        /*0020*/ 	.dword	d_list_ptr
	.align		8
        /*0028*/ 	.dword	d_matched_vertices
	.align		8
        /*0030*/ 	.dword	d_visited
	.align		8
        /*0038*/ 	.dword	d_matched_with
	.align		8
        /*0040*/ 	.dword	$str


//--------------------- .text._Z19get_approx_matchingv --------------------------
	.section	.text._Z19get_approx_matchingv,"ax",@progbits
	.align	128
        .global         _Z19get_approx_matchingv
        .type           _Z19get_approx_matchingv,@function
        .size           _Z19get_approx_matchingv,(.L_x_5 - _Z19get_approx_matchingv)
        .other          _Z19get_approx_matchingv,@"STO_CUDA_ENTRY STV_DEFAULT"
_Z19get_approx_matchingv:
.text._Z19get_approx_matchingv:
[----:B------:R-:W0:Y:S01]  /*0000*/  LDC R1, c[0x0][0x37c] ;  /* 0x0000df00ff017b82 */ /* 0x000e220000000800 */
[----:B------:R-:W1:Y:S07]  /*0010*/  S2R R18, SR_TID.X ;  /* 0x0000000000127919 */ /* 0x000e6e0000002100 */
[----:B------:R-:W2:Y:S01]  /*0020*/  S2UR UR4, SR_CTAID.X ;  /* 0x00000000000479c3 */ /* 0x000ea20000002500 */
[----:B------:R-:W3:Y:S01]  /*0030*/  LDCU UR5, c[0x0][0x2f8] ;  /* 0x00005f00ff0577ac */ /* 0x000ee20008000800 */
[----:B0-----:R-:W-:Y:S01]  /*0040*/  VIADD R1, R1, 0xfffffff0 ;  /* 0xfffffff001017836 */ /* 0x001fe20000000000 */
[----:B------:R-:W0:Y:S04]  /*0050*/  LDCU UR6, c[0x0][0x2fc] ;  /* 0x00005f80ff0677ac */ /* 0x000e280008000800 */
[----:B---3--:R-:W-:Y:S01]  /*0060*/  IADD3 R6, P1, PT, R1, UR5, RZ ;  /* 0x0000000501067c10 */ /* 0x008fe2000ff3e0ff */
[----:B--2---:R-:W-:-:S04]  /*0070*/  USHF.L.U32 UR4, UR4, 0xa, URZ ;  /* 0x0000000a04047899 */ /* 0x004fc800080006ff */
[----:B0-----:R-:W-:Y:S02]  /*0080*/  IMAD.X R7, RZ, RZ, UR6, P1 ;  /* 0x00000006ff077e24 */ /* 0x001fe400088e06ff */
[----:B-1----:R-:W-:-:S04]  /*0090*/  LOP3.LUT R18, R18, UR4, RZ, 0xfc, !PT ;  /* 0x0000000412127c12 */ /* 0x002fc8000f8efcff */
[----:B------:R-:W-:-:S13]  /*00a0*/  ISETP.GT.AND P0, PT, R18, 0x1, PT ;  /* 0x000000011200780c */ /* 0x000fda0003f04270 */
[----:B------:R-:W-:Y:S05]  /*00b0*/  @P0 EXIT ;  /* 0x000000000000094d */ /* 0x000fea0003800000 */
[----:B------:R-:W0:Y:S01]  /*00c0*/  LDC.64 R2, c[0x4][0x20] ;  /* 0x01000800ff027b82 */ /* 0x000e220000000a00 */
[----:B------:R-:W1:Y:S01]  /*00d0*/  LDCU.64 UR36, c[0x0][0x358] ;  /* 0x00006b00ff2477ac */ /* 0x000e620008000a00 */
[----:B0-----:R-:W-:-:S05]  /*00e0*/  IMAD.WIDE R2, R18, 0x4, R2 ;  /* 0x0000000412027825 */ /* 0x001fca00078e0202 */
[----:B-1----:R-:W2:Y:S04]  /*00f0*/  LDG.E R0, desc[UR36][R2.64+0x4] ;  /* 0x0000042402007981 */ /* 0x002ea8000c1e1900 */
[----:B------:R-:W2:Y:S02]  /*0100*/  LDG.E R13, desc[UR36][R2.64+0x8] ;  /* 0x00000824020d7981 */ /* 0x000ea4000c1e1900 */
[----:B--2---:R-:W-:-:S13]  /*0110*/  ISETP.GE.U32.AND P0, PT, R0, R13, PT ;  /* 0x0000000d0000720c */ /* 0x004fda0003f06070 */
[----:B------:R-:W-:Y:S05]  /*0120*/  @P0 EXIT ;  /* 0x000000000000094d */ /* 0x000fea0003800000 */
[----:B------:R-:W0:Y:S01]  /*0130*/  LDC.64 R8, c[0x4][0x18] ;  /* 0x01000600ff087b82 */ /* 0x000e220000000a00 */
[----:B------:R-:W-:Y:S07]  /*0140*/  BSSY B0, `(.L_x_0) ;  /* 0x000000e000007945 */ /* 0x000fee0003800000 */
[----:B------:R-:W1:Y:S02]  /*0150*/  LDC.64 R10, c[0x4][0x30] ;  /* 0x01000c00ff0a7b82 */ /* 0x000e640000000a00 */
.L_x_2:
[----:B0-----:R-:W-:-:S05]  /*0160*/  IMAD.WIDE R2, R0, 0x4, R8 ;  /* 0x0000000400027825 */ /* 0x001fca00078e0208 */
[----:B------:R-:W1:Y:S01]  /*0170*/  LDG.E R17, desc[UR36][R2.64] ;  /* 0x0000002402117981 */ /* 0x000e62000c1e1900 */
[----:B------:R-:W-:Y:S01]  /*0180*/  HFMA2 R15, -RZ, RZ, 0, 5.9604644775390625e-08 ;  /* 0x00000001ff0f7431 */ /* 0x000fe200000001ff */
[----:B------:R-:W-:Y:S05]  /*0190*/  YIELD ;  /* 0x0000000000007946 */ /* 0x000fea0003800000 */
[----:B-1----:R-:W-:-:S06]  /*01a0*/  IMAD.WIDE R4, R17, 0x4, R10 ;  /* 0x0000000411047825 */ /* 0x002fcc00078e020a */
[----:B------:R-:W2:Y:S02]  /*01b0*/  ATOMG.E.EXCH.STRONG.GPU PT, R4, desc[UR36][R4.64], R15 ;  /* 0x8000000f040479a8 */ /* 0x000ea4000c1ef124 */
[----:B--2---:R-:W-:-:S13]  /*01c0*/  ISETP.NE.AND P0, PT, R4, RZ, PT ;  /* 0x000000ff0400720c */ /* 0x004fda0003f05270 */
[----:B------:R-:W-:Y:S05]  /*01d0*/  @!P0 BRA `(.L_x_1) ;  /* 0x0000000000108947 */ /* 0x000fea0003800000 */
[----:B------:R-:W-:-:S05]  /*01e0*/  VIADD R0, R0, 0x1 ;  /* 0x0000000100007836 */ /* 0x000fca0000000000 */
[----:B------:R-:W-:-:S13]  /*01f0*/  ISETP.GE.U32.AND P0, PT, R0, R13, PT ;  /* 0x0000000d0000720c */ /* 0x000fda0003f06070 */
[----:B------:R-:W-:Y:S05]  /*0200*/  @!P0 BRA `(.L_x_2) ;  /* 0xfffffffc00d48947 */ /* 0x000fea000383ffff */
[----:B------:R-:W-:Y:S05]  /*0210*/  EXIT ;  /* 0x000000000000794d */ /* 0x000fea0003800000 */
.L_x_1:
[----:B------:R-:W-:Y:S05]  /*0220*/  BSYNC B0 ;  /* 0x0000000000007941 */ /* 0x000fea0003800000 */
.L_x_0:
[----:B------:R-:W-:Y:S01]  /*0230*/  MOV R2, 0x0 ;  /* 0x0000000000027802 */ /* 0x000fe20000000f00 */
[----:B------:R0:W-:Y:S01]  /*0240*/  STL [R1+0x8], R0 ;  /* 0x0000080001007387 */ /* 0x0001e20000100800 */
[----:B------:R-:W-:Y:S01]  /*0250*/  IADD3 R16, PT, PT, R18, 0x1, RZ ;  /* 0x0000000112107810 */ /* 0x000fe20007ffe0ff */
[----:B------:R-:W1:Y:S03]  /*0260*/  LDCU.64 UR4, c[0x4][0x40] ;  /* 0x01000800ff0477ac */ /* 0x000e660008000a00 */
[----:B------:R-:W2:Y:S01]  /*0270*/  LDC.64 R2, c[0x4][R2] ;  /* 0x0100000002027b82 */ /* 0x000ea20000000a00 */
[----:B------:R0:W-:Y:S01]  /*0280*/  STL.64 [R1], R16 ;  /* 0x0000001001007387 */ /* 0x0001e20000100a00 */
[----:B-1----:R-:W-:Y:S01]  /*0290*/  IMAD.U32 R4, RZ, RZ, UR4 ;  /* 0x00000004ff047e24 */ /* 0x002fe2000f8e00ff */
[----:B0-----:R-:W-:-:S07]  /*02a0*/  MOV R5, UR5 ;  /* 0x0000000500057c02 */ /* 0x001fce0008000f00 */
[----:B------:R-:W-:-:S07]  /*02b0*/  LEPC R20, `(.L_x_3) ;  /* 0x000000001014794e */ /* 0x000fce0000000000 */
[----:B--2---:R-:W-:Y:S05]  /*02c0*/  CALL.ABS.NOINC R2 ;  /* 0x0000000002007343 */ /* 0x004fea0003c00000 */
.L_x_3:
[----:B------:R-:W0:Y:S01]  /*02d0*/  LDC.64 R4, c[0x4][0x28] ;  /* 0x01000a00ff047b82 */ /* 0x000e220000000a00 */
[----:B------:R-:W-:-:S07]  /*02e0*/  HFMA2 R9, -RZ, RZ, 0, 5.9604644775390625e-08 ;  /* 0x00000001ff097431 */ /* 0x000fce00000001ff */
[----:B------:R-:W1:Y:S01]  /*02f0*/  LDC.64 R6, c[0x4][0x38] ;  /* 0x01000e00ff067b82 */ /* 0x000e620000000a00 */
[----:B0-----:R-:W-:-:S04]  /*0300*/  IMAD.WIDE R2, R18, 0x4, R4 ;  /* 0x0000000412027825 */ /* 0x001fc800078e0204 */
[C---:B------:R-:W-:Y:S01]  /*0310*/  IMAD.WIDE R4, R17.reuse, 0x4, R4 ;  /* 0x0000000411047825 */ /* 0x040fe200078e0204 */
[----:B------:R-:W-:Y:S03]  /*0320*/  STG.E desc[UR36][R2.64+0x4], R9 ;  /* 0x0000040902007986 */ /* 0x000fe6000c101924 */
[--C-:B-1----:R-:W-:Y:S01]  /*0330*/  IMAD.WIDE R18, R18, 0x4, R6.reuse ;  /* 0x0000000412127825 */ /* 0x102fe200078e0206 */
[----:B------:R-:W-:Y:S03]  /*0340*/  STG.E desc[UR36][R4.64], R9 ;  /* 0x0000000904007986 */ /* 0x000fe6000c101924 */
[----:B------:R-:W-:Y:S01]  /*0350*/  IMAD.WIDE R6, R17, 0x4, R6 ;  /* 0x0000000411067825 */ /* 0x000fe200078e0206 */
[----:B------:R-:W-:Y:S04]  /*0360*/  STG.E desc[UR36][R18.64+0x4], R17 ;  /* 0x0000041112007986 */ /* 0x000fe8000c101924 */
[----:B------:R-:W-:Y:S01]  /*0370*/  STG.E desc[UR36][R6.64], R16 ;  /* 0x0000001006007986 */ /* 0x000fe2000c101924 */
[----:B------:R-:W-:Y:S05]  /*0380*/  EXIT ;  /* 0x000000000000794d */ /* 0x000fea0003800000 */
.L_x_4:
[----:B------:R-:W-:-:S00]  /*0390*/  BRA `(.L_x_4) ;  /* 0xfffffffc00fc7947 */ /* 0x000fc0000383ffff */
[----:B------:R-:W-:-:S00]  /*03a0*/  NOP ;  /* 0x0000000000007918 */ /* 0x000fc00000000000 */
        /* <DEDUP_REMOVED lines=13> */
.L_x_5:


//--------------------- .nv.global.init           --------------------------
	.section	.nv.global.init,"aw",@progbits
	.align	4
.nv.global.init:
	.type		frontier_size,@object
	.size		frontier_size,($str - frontier_size)
frontier_size:
        /*0000*/ 	.byte	0x05, 0x00, 0x00, 0x00
	.type		$str,@object
	.size		$str,(.L_7 - $str)
$str:
        /*0004*/ 	.byte	0x50, 0x61, 0x69, 0x72, 0x69, 0x6e, 0x67, 0x20, 0x25, 0x64, 0x20, 0x77, 0x69, 0x74, 0x68, 0x20
        /*0014*/ 	.byte	0x25, 0x64, 0x20, 0x20, 0x77, 0x68, 0x69, 0x63, 0x68, 0x20, 0x69, 0x73, 0x20, 0x69, 0x6e, 0x64
        /*0024*/ 	.byte	0x65, 0x78, 0x20, 0x25, 0x64, 0x20, 0x20, 0x0a, 0x00
.L_7:


//--------------------- .nv.shared.reserved.0     --------------------------
	.section	.nv.shared.reserved.0,"aw",@nobits
	.weak		__nv_reservedSMEM_offset_0_alias
	.size		__nv_reservedSMEM_offset_0_alias, 0, 64
	.other		__nv_reservedSMEM_offset_0_alias,@"STO_CUDA_RESERVED_SHARED STV_DEFAULT"
__nv_reservedSMEM_offset_0_alias:
	.zero		0
	.zero		64


//--------------------- .nv.global                --------------------------
	.section	.nv.global,"aw",@nobits
	.align	4
.nv.global:
	.type		d_degree,@object
	.size		d_degree,(d_visited - d_degree)
d_degree:
	.zero		20
	.type		d_visited,@object
	.size		d_visited,(d_matched_with - d_visited)
d_visited:
	.zero		20
	.type		d_matched_with,@object
	.size		d_matched_with,(d_matched_vertices - d_matched_with)
d_matched_with:
	.zero		20
	.type		d_matched_vertices,@object
	.size		d_matched_vertices,(d_list_ptr - d_matched_vertices)
d_matched_vertices:
	.zero		20
	.type		d_list_ptr,@object
	.size		d_list_ptr,(d_flat_adj_list - d_list_ptr)
d_list_ptr:
	.zero		24
	.type		d_flat_adj_list,@object
	.size		d_flat_adj_list,(.L_2 - d_flat_adj_list)
d_flat_adj_list:
	.zero		24
.L_2:


//--------------------- .nv.constant0._Z19get_approx_matchingv --------------------------
	.section	.nv.constant0._Z19get_approx_matchingv,"a",@progbits
	.sectionflags	@""
	.align	4
.nv.constant0._Z19get_approx_matchingv:
	.zero		896


//--------------------- SYMBOLS --------------------------

	.type		.nv.reservedSmem.offset0,@object
	.size		.nv.reservedSmem.offset0,0x4
	.type		vprintf,@function
